//
// Generated by NVIDIA NVVM Compiler
//
// Compiler Build ID: CL-36424714
// Cuda compilation tools, release 13.0, V13.0.88
// Based on NVVM 20.0.0
//

.version 9.0
.target sm_100
.address_size 64

	// .globl	_Z12sgemm_kernelILj16ELj2EEvPfS0_S0_iii
// _ZZ12sgemm_kernelILj16ELj2EEvPfS0_S0_iiiE8shared_A has been demoted
// _ZZ12sgemm_kernelILj16ELj2EEvPfS0_S0_iiiE8shared_B has been demoted

.visible .entry _Z12sgemm_kernelILj16ELj2EEvPfS0_S0_iii(
	.param .u64 .ptr .align 1 _Z12sgemm_kernelILj16ELj2EEvPfS0_S0_iii_param_0,
	.param .u64 .ptr .align 1 _Z12sgemm_kernelILj16ELj2EEvPfS0_S0_iii_param_1,
	.param .u64 .ptr .align 1 _Z12sgemm_kernelILj16ELj2EEvPfS0_S0_iii_param_2,
	.param .u32 _Z12sgemm_kernelILj16ELj2EEvPfS0_S0_iii_param_3,
	.param .u32 _Z12sgemm_kernelILj16ELj2EEvPfS0_S0_iii_param_4,
	.param .u32 _Z12sgemm_kernelILj16ELj2EEvPfS0_S0_iii_param_5
)
{
	.reg .pred 	%p<3>;
	.reg .b32 	%r<66>;
	.reg .b32 	%f<283>;
	.reg .b64 	%rd<62>;
	// demoted variable
	.shared .align 4 .b8 _ZZ12sgemm_kernelILj16ELj2EEvPfS0_S0_iiiE8shared_A[4096];
	// demoted variable
	.shared .align 4 .b8 _ZZ12sgemm_kernelILj16ELj2EEvPfS0_S0_iiiE8shared_B[4096];
	ld.param.u32 	%r18, [_Z12sgemm_kernelILj16ELj2EEvPfS0_S0_iii_param_5];
	mov.u32 	%r19, %ctaid.y;
	mov.u32 	%r20, %ntid.y;
	mul.lo.s32 	%r21, %r19, %r20;
	shl.b32 	%r1, %r21, 1;
	mov.u32 	%r22, %ctaid.x;
	mov.u32 	%r23, %ntid.x;
	mul.lo.s32 	%r24, %r23, %r22;
	shl.b32 	%r25, %r24, 1;
	cvt.u64.u32 	%rd1, %r25;
	setp.lt.s32 	%p1, %r18, 1;
	mov.f32 	%f279, 0f00000000;
	mov.f32 	%f280, %f279;
	mov.f32 	%f281, %f279;
	mov.f32 	%f282, %f279;
	@%p1 bra 	$L__BB0_3;
	ld.param.u32 	%r58, [_Z12sgemm_kernelILj16ELj2EEvPfS0_S0_iii_param_4];
	mov.u32 	%r27, %tid.y;
	mov.u32 	%r28, %tid.x;
	shl.b32 	%r29, %r27, 7;
	mov.u32 	%r30, _ZZ12sgemm_kernelILj16ELj2EEvPfS0_S0_iiiE8shared_A;
	add.s32 	%r2, %r30, %r29;
	add.s32 	%r31, %r27, 16;
	mad.lo.s32 	%r32, %r18, %r31, %r28;
	add.s32 	%r65, %r32, 16;
	mad.lo.s32 	%r33, %r27, %r18, %r28;
	add.s32 	%r64, %r33, 16;
	mad.lo.s32 	%r63, %r58, %r31, %r28;
	mad.lo.s32 	%r34, %r27, %r58, %r28;
	add.s32 	%r62, %r34, 16;
	mov.f32 	%f279, 0f00000000;
	mov.b32 	%r61, 16;
$L__BB0_2:
	ld.param.u32 	%r59, [_Z12sgemm_kernelILj16ELj2EEvPfS0_S0_iii_param_4];
	ld.param.u64 	%rd60, [_Z12sgemm_kernelILj16ELj2EEvPfS0_S0_iii_param_1];
	ld.param.u64 	%rd59, [_Z12sgemm_kernelILj16ELj2EEvPfS0_S0_iii_param_0];
	add.s32 	%r35, %r64, -16;
	add.s32 	%r36, %r62, -16;
	cvt.u64.u32 	%rd5, %r35;
	mul.lo.s32 	%r37, %r1, %r18;
	cvt.u64.u32 	%rd6, %r37;
	add.s64 	%rd7, %rd5, %rd6;
	cvta.to.global.u64 	%rd8, %rd59;
	shl.b64 	%rd9, %rd7, 2;
	add.s64 	%rd10, %rd8, %rd9;
	ld.global.f32 	%f15, [%rd10];
	mov.u32 	%r38, %tid.x;
	shl.b32 	%r39, %r38, 2;
	add.s32 	%r40, %r2, %r39;
	st.shared.f32 	[%r40], %f15;
	cvt.u64.u32 	%rd11, %r36;
	add.s64 	%rd12, %rd11, %rd1;
	cvta.to.global.u64 	%rd13, %rd60;
	shl.b64 	%rd14, %rd12, 2;
	add.s64 	%rd15, %rd13, %rd14;
	ld.global.f32 	%f16, [%rd15];
	mov.u32 	%r41, %tid.y;
	shl.b32 	%r42, %r41, 7;
	mov.u32 	%r43, _ZZ12sgemm_kernelILj16ELj2EEvPfS0_S0_iiiE8shared_B;
	add.s32 	%r44, %r43, %r39;
	add.s32 	%r45, %r44, %r42;
	st.shared.f32 	[%r45], %f16;
	cvt.u64.u32 	%rd16, %r64;
	add.s64 	%rd17, %rd16, %rd6;
	shl.b64 	%rd18, %rd17, 2;
	add.s64 	%rd19, %rd8, %rd18;
	ld.global.f32 	%f17, [%rd19];
	st.shared.f32 	[%r40+64], %f17;
	cvt.u64.u32 	%rd20, %r62;
	add.s64 	%rd21, %rd20, %rd1;
	shl.b64 	%rd22, %rd21, 2;
	add.s64 	%rd23, %rd13, %rd22;
	ld.global.f32 	%f18, [%rd23];
	st.shared.f32 	[%r45+64], %f18;
	add.s32 	%r46, %r65, -16;
	add.s32 	%r47, %r63, 16;
	cvt.u64.u32 	%rd24, %r46;
	add.s64 	%rd25, %rd24, %rd6;
	shl.b64 	%rd26, %rd25, 2;
	add.s64 	%rd27, %rd8, %rd26;
	ld.global.f32 	%f19, [%rd27];
	st.shared.f32 	[%r40+2048], %f19;
	cvt.u64.u32 	%rd28, %r63;
	add.s64 	%rd29, %rd28, %rd1;
	shl.b64 	%rd30, %rd29, 2;
	add.s64 	%rd31, %rd13, %rd30;
	ld.global.f32 	%f20, [%rd31];
	st.shared.f32 	[%r45+2048], %f20;
	cvt.u64.u32 	%rd32, %r65;
	add.s64 	%rd33, %rd32, %rd6;
	shl.b64 	%rd34, %rd33, 2;
	add.s64 	%rd35, %rd8, %rd34;
	ld.global.f32 	%f21, [%rd35];
	st.shared.f32 	[%r40+2112], %f21;
	cvt.u64.u32 	%rd36, %r47;
	add.s64 	%rd37, %rd36, %rd1;
	shl.b64 	%rd38, %rd37, 2;
	add.s64 	%rd39, %rd13, %rd38;
	ld.global.f32 	%f22, [%rd39];
	st.shared.f32 	[%r45+2112], %f22;
	bar.sync 	0;
	ld.shared.f32 	%f23, [%r2];
	ld.shared.f32 	%f24, [%r44];
	fma.rn.f32 	%f25, %f23, %f24, %f282;
	ld.shared.f32 	%f26, [%r2+4];
	ld.shared.f32 	%f27, [%r44+128];
	fma.rn.f32 	%f28, %f26, %f27, %f25;
	ld.shared.f32 	%f29, [%r2+8];
	ld.shared.f32 	%f30, [%r44+256];
	fma.rn.f32 	%f31, %f29, %f30, %f28;
	ld.shared.f32 	%f32, [%r2+12];
	ld.shared.f32 	%f33, [%r44+384];
	fma.rn.f32 	%f34, %f32, %f33, %f31;
	ld.shared.f32 	%f35, [%r2+16];
	ld.shared.f32 	%f36, [%r44+512];
	fma.rn.f32 	%f37, %f35, %f36, %f34;
	ld.shared.f32 	%f38, [%r2+20];
	ld.shared.f32 	%f39, [%r44+640];
	fma.rn.f32 	%f40, %f38, %f39, %f37;
	ld.shared.f32 	%f41, [%r2+24];
	ld.shared.f32 	%f42, [%r44+768];
	fma.rn.f32 	%f43, %f41, %f42, %f40;
	ld.shared.f32 	%f44, [%r2+28];
	ld.shared.f32 	%f45, [%r44+896];
	fma.rn.f32 	%f46, %f44, %f45, %f43;
	ld.shared.f32 	%f47, [%r2+32];
	ld.shared.f32 	%f48, [%r44+1024];
	fma.rn.f32 	%f49, %f47, %f48, %f46;
	ld.shared.f32 	%f50, [%r2+36];
	ld.shared.f32 	%f51, [%r44+1152];
	fma.rn.f32 	%f52, %f50, %f51, %f49;
	ld.shared.f32 	%f53, [%r2+40];
	ld.shared.f32 	%f54, [%r44+1280];
	fma.rn.f32 	%f55, %f53, %f54, %f52;
	ld.shared.f32 	%f56, [%r2+44];
	ld.shared.f32 	%f57, [%r44+1408];
	fma.rn.f32 	%f58, %f56, %f57, %f55;
	ld.shared.f32 	%f59, [%r2+48];
	ld.shared.f32 	%f60, [%r44+1536];
	fma.rn.f32 	%f61, %f59, %f60, %f58;
	ld.shared.f32 	%f62, [%r2+52];
	ld.shared.f32 	%f63, [%r44+1664];
	fma.rn.f32 	%f64, %f62, %f63, %f61;
	ld.shared.f32 	%f65, [%r2+56];
	ld.shared.f32 	%f66, [%r44+1792];
	fma.rn.f32 	%f67, %f65, %f66, %f64;
	ld.shared.f32 	%f68, [%r2+60];
	ld.shared.f32 	%f69, [%r44+1920];
	fma.rn.f32 	%f70, %f68, %f69, %f67;
	ld.shared.f32 	%f71, [%r2+64];
	ld.shared.f32 	%f72, [%r44+2048];
	fma.rn.f32 	%f73, %f71, %f72, %f70;
	ld.shared.f32 	%f74, [%r2+68];
	ld.shared.f32 	%f75, [%r44+2176];
	fma.rn.f32 	%f76, %f74, %f75, %f73;
	ld.shared.f32 	%f77, [%r2+72];
	ld.shared.f32 	%f78, [%r44+2304];
	fma.rn.f32 	%f79, %f77, %f78, %f76;
	ld.shared.f32 	%f80, [%r2+76];
	ld.shared.f32 	%f81, [%r44+2432];
	fma.rn.f32 	%f82, %f80, %f81, %f79;
	ld.shared.f32 	%f83, [%r2+80];
	ld.shared.f32 	%f84, [%r44+2560];
	fma.rn.f32 	%f85, %f83, %f84, %f82;
	ld.shared.f32 	%f86, [%r2+84];
	ld.shared.f32 	%f87, [%r44+2688];
	fma.rn.f32 	%f88, %f86, %f87, %f85;
	ld.shared.f32 	%f89, [%r2+88];
	ld.shared.f32 	%f90, [%r44+2816];
	fma.rn.f32 	%f91, %f89, %f90, %f88;
	ld.shared.f32 	%f92, [%r2+92];
	ld.shared.f32 	%f93, [%r44+2944];
	fma.rn.f32 	%f94, %f92, %f93, %f91;
	ld.shared.f32 	%f95, [%r2+96];
	ld.shared.f32 	%f96, [%r44+3072];
	fma.rn.f32 	%f97, %f95, %f96, %f94;
	ld.shared.f32 	%f98, [%r2+100];
	ld.shared.f32 	%f99, [%r44+3200];
	fma.rn.f32 	%f100, %f98, %f99, %f97;
	ld.shared.f32 	%f101, [%r2+104];
	ld.shared.f32 	%f102, [%r44+3328];
	fma.rn.f32 	%f103, %f101, %f102, %f100;
	ld.shared.f32 	%f104, [%r2+108];
	ld.shared.f32 	%f105, [%r44+3456];
	fma.rn.f32 	%f106, %f104, %f105, %f103;
	ld.shared.f32 	%f107, [%r2+112];
	ld.shared.f32 	%f108, [%r44+3584];
	fma.rn.f32 	%f109, %f107, %f108, %f106;
	ld.shared.f32 	%f110, [%r2+116];
	ld.shared.f32 	%f111, [%r44+3712];
	fma.rn.f32 	%f112, %f110, %f111, %f109;
	ld.shared.f32 	%f113, [%r2+120];
	ld.shared.f32 	%f114, [%r44+3840];
	fma.rn.f32 	%f115, %f113, %f114, %f112;
	ld.shared.f32 	%f116, [%r2+124];
	ld.shared.f32 	%f117, [%r44+3968];
	fma.rn.f32 	%f282, %f116, %f117, %f115;
	ld.shared.f32 	%f118, [%r44+64];
	fma.rn.f32 	%f119, %f23, %f118, %f281;
	ld.shared.f32 	%f120, [%r44+192];
	fma.rn.f32 	%f121, %f26, %f120, %f119;
	ld.shared.f32 	%f122, [%r44+320];
	fma.rn.f32 	%f123, %f29, %f122, %f121;
	ld.shared.f32 	%f124, [%r44+448];
	fma.rn.f32 	%f125, %f32, %f124, %f123;
	ld.shared.f32 	%f126, [%r44+576];
	fma.rn.f32 	%f127, %f35, %f126, %f125;
	ld.shared.f32 	%f128, [%r44+704];
	fma.rn.f32 	%f129, %f38, %f128, %f127;
	ld.shared.f32 	%f130, [%r44+832];
	fma.rn.f32 	%f131, %f41, %f130, %f129;
	ld.shared.f32 	%f132, [%r44+960];
	fma.rn.f32 	%f133, %f44, %f132, %f131;
	ld.shared.f32 	%f134, [%r44+1088];
	fma.rn.f32 	%f135, %f47, %f134, %f133;
	ld.shared.f32 	%f136, [%r44+1216];
	fma.rn.f32 	%f137, %f50, %f136, %f135;
	ld.shared.f32 	%f138, [%r44+1344];
	fma.rn.f32 	%f139, %f53, %f138, %f137;
	ld.shared.f32 	%f140, [%r44+1472];
	fma.rn.f32 	%f141, %f56, %f140, %f139;
	ld.shared.f32 	%f142, [%r44+1600];
	fma.rn.f32 	%f143, %f59, %f142, %f141;
	ld.shared.f32 	%f144, [%r44+1728];
	fma.rn.f32 	%f145, %f62, %f144, %f143;
	ld.shared.f32 	%f146, [%r44+1856];
	fma.rn.f32 	%f147, %f65, %f146, %f145;
	ld.shared.f32 	%f148, [%r44+1984];
	fma.rn.f32 	%f149, %f68, %f148, %f147;
	ld.shared.f32 	%f150, [%r44+2112];
	fma.rn.f32 	%f151, %f71, %f150, %f149;
	ld.shared.f32 	%f152, [%r44+2240];
	fma.rn.f32 	%f153, %f74, %f152, %f151;
	ld.shared.f32 	%f154, [%r44+2368];
	fma.rn.f32 	%f155, %f77, %f154, %f153;
	ld.shared.f32 	%f156, [%r44+2496];
	fma.rn.f32 	%f157, %f80, %f156, %f155;
	ld.shared.f32 	%f158, [%r44+2624];
	fma.rn.f32 	%f159, %f83, %f158, %f157;
	ld.shared.f32 	%f160, [%r44+2752];
	fma.rn.f32 	%f161, %f86, %f160, %f159;
	ld.shared.f32 	%f162, [%r44+2880];
	fma.rn.f32 	%f163, %f89, %f162, %f161;
	ld.shared.f32 	%f164, [%r44+3008];
	fma.rn.f32 	%f165, %f92, %f164, %f163;
	ld.shared.f32 	%f166, [%r44+3136];
	fma.rn.f32 	%f167, %f95, %f166, %f165;
	ld.shared.f32 	%f168, [%r44+3264];
	fma.rn.f32 	%f169, %f98, %f168, %f167;
	ld.shared.f32 	%f170, [%r44+3392];
	fma.rn.f32 	%f171, %f101, %f170, %f169;
	ld.shared.f32 	%f172, [%r44+3520];
	fma.rn.f32 	%f173, %f104, %f172, %f171;
	ld.shared.f32 	%f174, [%r44+3648];
	fma.rn.f32 	%f175, %f107, %f174, %f173;
	ld.shared.f32 	%f176, [%r44+3776];
	fma.rn.f32 	%f177, %f110, %f176, %f175;
	ld.shared.f32 	%f178, [%r44+3904];
	fma.rn.f32 	%f179, %f113, %f178, %f177;
	ld.shared.f32 	%f180, [%r44+4032];
	fma.rn.f32 	%f281, %f116, %f180, %f179;
	ld.shared.f32 	%f181, [%r2+2048];
	fma.rn.f32 	%f182, %f181, %f24, %f280;
	ld.shared.f32 	%f183, [%r2+2052];
	fma.rn.f32 	%f184, %f183, %f27, %f182;
	ld.shared.f32 	%f185, [%r2+2056];
	fma.rn.f32 	%f186, %f185, %f30, %f184;
	ld.shared.f32 	%f187, [%r2+2060];
	fma.rn.f32 	%f188, %f187, %f33, %f186;
	ld.shared.f32 	%f189, [%r2+2064];
	fma.rn.f32 	%f190, %f189, %f36, %f188;
	ld.shared.f32 	%f191, [%r2+2068];
	fma.rn.f32 	%f192, %f191, %f39, %f190;
	ld.shared.f32 	%f193, [%r2+2072];
	fma.rn.f32 	%f194, %f193, %f42, %f192;
	ld.shared.f32 	%f195, [%r2+2076];
	fma.rn.f32 	%f196, %f195, %f45, %f194;
	ld.shared.f32 	%f197, [%r2+2080];
	fma.rn.f32 	%f198, %f197, %f48, %f196;
	ld.shared.f32 	%f199, [%r2+2084];
	fma.rn.f32 	%f200, %f199, %f51, %f198;
	ld.shared.f32 	%f201, [%r2+2088];
	fma.rn.f32 	%f202, %f201, %f54, %f200;
	ld.shared.f32 	%f203, [%r2+2092];
	fma.rn.f32 	%f204, %f203, %f57, %f202;
	ld.shared.f32 	%f205, [%r2+2096];
	fma.rn.f32 	%f206, %f205, %f60, %f204;
	ld.shared.f32 	%f207, [%r2+2100];
	fma.rn.f32 	%f208, %f207, %f63, %f206;
	ld.shared.f32 	%f209, [%r2+2104];
	fma.rn.f32 	%f210, %f209, %f66, %f208;
	ld.shared.f32 	%f211, [%r2+2108];
	fma.rn.f32 	%f212, %f211, %f69, %f210;
	ld.shared.f32 	%f213, [%r2+2112];
	fma.rn.f32 	%f214, %f213, %f72, %f212;
	ld.shared.f32 	%f215, [%r2+2116];
	fma.rn.f32 	%f216, %f215, %f75, %f214;
	ld.shared.f32 	%f217, [%r2+2120];
	fma.rn.f32 	%f218, %f217, %f78, %f216;
	ld.shared.f32 	%f219, [%r2+2124];
	fma.rn.f32 	%f220, %f219, %f81, %f218;
	ld.shared.f32 	%f221, [%r2+2128];
	fma.rn.f32 	%f222, %f221, %f84, %f220;
	ld.shared.f32 	%f223, [%r2+2132];
	fma.rn.f32 	%f224, %f223, %f87, %f222;
	ld.shared.f32 	%f225, [%r2+2136];
	fma.rn.f32 	%f226, %f225, %f90, %f224;
	ld.shared.f32 	%f227, [%r2+2140];
	fma.rn.f32 	%f228, %f227, %f93, %f226;
	ld.shared.f32 	%f229, [%r2+2144];
	fma.rn.f32 	%f230, %f229, %f96, %f228;
	ld.shared.f32 	%f231, [%r2+2148];
	fma.rn.f32 	%f232, %f231, %f99, %f230;
	ld.shared.f32 	%f233, [%r2+2152];
	fma.rn.f32 	%f234, %f233, %f102, %f232;
	ld.shared.f32 	%f235, [%r2+2156];
	fma.rn.f32 	%f236, %f235, %f105, %f234;
	ld.shared.f32 	%f237, [%r2+2160];
	fma.rn.f32 	%f238, %f237, %f108, %f236;
	ld.shared.f32 	%f239, [%r2+2164];
	fma.rn.f32 	%f240, %f239, %f111, %f238;
	ld.shared.f32 	%f241, [%r2+2168];
	fma.rn.f32 	%f242, %f241, %f114, %f240;
	ld.shared.f32 	%f243, [%r2+2172];
	fma.rn.f32 	%f280, %f243, %f117, %f242;
	fma.rn.f32 	%f244, %f181, %f118, %f279;
	fma.rn.f32 	%f245, %f183, %f120, %f244;
	fma.rn.f32 	%f246, %f185, %f122, %f245;
	fma.rn.f32 	%f247, %f187, %f124, %f246;
	fma.rn.f32 	%f248, %f189, %f126, %f247;
	fma.rn.f32 	%f249, %f191, %f128, %f248;
	fma.rn.f32 	%f250, %f193, %f130, %f249;
	fma.rn.f32 	%f251, %f195, %f132, %f250;
	fma.rn.f32 	%f252, %f197, %f134, %f251;
	fma.rn.f32 	%f253, %f199, %f136, %f252;
	fma.rn.f32 	%f254, %f201, %f138, %f253;
	fma.rn.f32 	%f255, %f203, %f140, %f254;
	fma.rn.f32 	%f256, %f205, %f142, %f255;
	fma.rn.f32 	%f257, %f207, %f144, %f256;
	fma.rn.f32 	%f258, %f209, %f146, %f257;
	fma.rn.f32 	%f259, %f211, %f148, %f258;
	fma.rn.f32 	%f260, %f213, %f150, %f259;
	fma.rn.f32 	%f261, %f215, %f152, %f260;
	fma.rn.f32 	%f262, %f217, %f154, %f261;
	fma.rn.f32 	%f263, %f219, %f156, %f262;
	fma.rn.f32 	%f264, %f221, %f158, %f263;
	fma.rn.f32 	%f265, %f223, %f160, %f264;
	fma.rn.f32 	%f266, %f225, %f162, %f265;
	fma.rn.f32 	%f267, %f227, %f164, %f266;
	fma.rn.f32 	%f268, %f229, %f166, %f267;
	fma.rn.f32 	%f269, %f231, %f168, %f268;
	fma.rn.f32 	%f270, %f233, %f170, %f269;
	fma.rn.f32 	%f271, %f235, %f172, %f270;
	fma.rn.f32 	%f272, %f237, %f174, %f271;
	fma.rn.f32 	%f273, %f239, %f176, %f272;
	fma.rn.f32 	%f274, %f241, %f178, %f273;
	fma.rn.f32 	%f279, %f243, %f180, %f274;
	bar.sync 	0;
	add.s32 	%r65, %r65, 32;
	add.s32 	%r64, %r64, 32;
	shl.b32 	%r48, %r59, 5;
	add.s32 	%r63, %r63, %r48;
	add.s32 	%r62, %r62, %r48;
	add.s32 	%r16, %r61, 32;
	add.s32 	%r49, %r61, 16;
	setp.lt.s32 	%p2, %r49, %r18;
	mov.u32 	%r61, %r16;
	@%p2 bra 	$L__BB0_2;
$L__BB0_3:
	ld.param.u32 	%r60, [_Z12sgemm_kernelILj16ELj2EEvPfS0_S0_iii_param_4];
	ld.param.u64 	%rd61, [_Z12sgemm_kernelILj16ELj2EEvPfS0_S0_iii_param_2];
	cvta.to.global.u64 	%rd40, %rd61;
	mul.lo.s32 	%r50, %r1, %r60;
	cvt.u64.u32 	%rd41, %r50;
	add.s64 	%rd42, %rd41, %rd1;
	mov.u32 	%r51, %tid.y;
	mov.u32 	%r52, %tid.x;
	mad.lo.s32 	%r53, %r51, %r60, %r52;
	cvt.u64.u32 	%rd43, %r53;
	add.s64 	%rd44, %rd42, %rd43;
	shl.b64 	%rd45, %rd44, 2;
	add.s64 	%rd46, %rd40, %rd45;
	st.global.f32 	[%rd46], %f282;
	add.s32 	%r54, %r53, 16;
	cvt.u64.u32 	%rd47, %r54;
	add.s64 	%rd48, %rd42, %rd47;
	shl.b64 	%rd49, %rd48, 2;
	add.s64 	%rd50, %rd40, %rd49;
	st.global.f32 	[%rd50], %f281;
	shl.b32 	%r55, %r60, 4;
	add.s32 	%r56, %r53, %r55;
	cvt.u64.u32 	%rd51, %r56;
	add.s64 	%rd52, %rd42, %rd51;
	shl.b64 	%rd53, %rd52, 2;
	add.s64 	%rd54, %rd40, %rd53;
	st.global.f32 	[%rd54], %f280;
	add.s32 	%r57, %r56, 16;
	cvt.u64.u32 	%rd55, %r57;
	add.s64 	%rd56, %rd42, %rd55;
	shl.b64 	%rd57, %rd56, 2;
	add.s64 	%rd58, %rd40, %rd57;
	st.global.f32 	[%rd58], %f279;
	ret;

}


// ===== COMPILED SASS (sm_100) =====

	.target	sm_100

	.elftype	@"ET_EXEC"


//--------------------- .note.nv.tkinfo           --------------------------
	.section	.note.nv.tkinfo,"",@"SHT_NOTE"
	.sectionflags	@"SHF_NOTE_NV_TKINFO"
	.tkinfo
        /*0018*/ 	.word	0x00000002
        /*0030*/ 	.string	""
        /*0030*/ 	.string	"ptxas"
        /*0030*/ 	.string	"Cuda compilation tools, release 13.0, V13.0.88"
        /*0030*/ 	.string	"Build cuda_13.0.r13.0/compiler.36424714_0"
        /*0030*/ 	.string	"-arch sm_100 -m 64 "



//--------------------- .note.nv.cuinfo           --------------------------
	.section	.note.nv.cuinfo,"",@"SHT_NOTE"
	.sectionflags	@"SHF_NOTE_NV_CUINFO"
        /*0018*/ 	.short	0x0002
        /*001a*/ 	.short	0x0064
        /*001c*/ 	.short	0x0082
	.zero		2


//--------------------- .nv.info                  --------------------------
	.section	.nv.info,"",@"SHT_CUDA_INFO"
	.align	4


	//----- nvinfo : EIATTR_REGCOUNT
	.align		4
        /*0000*/ 	.byte	0x04, 0x2f
        /*0002*/ 	.short	(.L_1 - .L_0)
	.align		4
.L_0:
        /*0004*/ 	.word	index@(_Z12sgemm_kernelILj16ELj2EEvPfS0_S0_iii)
        /*0008*/ 	.word	0x00000020


	//----- nvinfo : EIATTR_FRAME_SIZE
	.align		4
.L_1:
        /*000c*/ 	.byte	0x04, 0x11
        /*000e*/ 	.short	(.L_3 - .L_2)
	.align		4
.L_2:
        /*0010*/ 	.word	index@(_Z12sgemm_kernelILj16ELj2EEvPfS0_S0_iii)
        /*0014*/ 	.word	0x00000000


	//----- nvinfo : EIATTR_MIN_STACK_SIZE
	.align		4
.L_3:
        /*0018*/ 	.byte	0x04, 0x12
        /*001a*/ 	.short	(.L_5 - .L_4)
	.align		4
.L_4:
        /*001c*/ 	.word	index@(_Z12sgemm_kernelILj16ELj2EEvPfS0_S0_iii)
        /*0020*/ 	.word	0x00000000
.L_5:


//--------------------- .nv.compat                --------------------------
	.section	.nv.compat,"",@"SHT_CUDA_COMPAT_INFO"
	.align	4
        /*0000*/ 	.byte	0x02, 0x09, 0x00, 0x00, 0x02, 0x02, 0x01, 0x00, 0x02, 0x05, 0x05, 0x00, 0x03, 0x07, 0x01, 0x01
        /*0010*/ 	.byte	0x02, 0x03, 0x00, 0x00, 0x02, 0x06, 0x01, 0x00, 0x04, 0x0b, 0x08, 0x00, 0x09, 0x00, 0x00, 0x00
        /*0020*/ 	.byte	0x00, 0x00, 0x00, 0x00


//--------------------- .nv.info._Z12sgemm_kernelILj16ELj2EEvPfS0_S0_iii --------------------------
	.section	.nv.info._Z12sgemm_kernelILj16ELj2EEvPfS0_S0_iii,"",@"SHT_CUDA_INFO"
	.sectionflags	@""
	.align	4


	//----- nvinfo : EIATTR_CUDA_API_VERSION
	.align		4
        /*0000*/ 	.byte	0x04, 0x37
        /*0002*/ 	.short	(.L_7 - .L_6)
.L_6:
        /*0004*/ 	.word	0x00000082


	//----- nvinfo : EIATTR_KPARAM_INFO
	.align		4
.L_7:
        /*0008*/ 	.byte	0x04, 0x17
        /*000a*/ 	.short	(.L_9 - .L_8)
.L_8:
        /*000c*/ 	.word	0x00000000
        /*0010*/ 	.short	0x0005
        /*0012*/ 	.short	0x0020
        /*0014*/ 	.byte	0x00, 0xf0, 0x11, 0x00


	//----- nvinfo : EIATTR_KPARAM_INFO
	.align		4
.L_9:
        /*0018*/ 	.byte	0x04, 0x17
        /*001a*/ 	.short	(.L_11 - .L_10)
.L_10:
        /*001c*/ 	.word	0x00000000
        /*0020*/ 	.short	0x0004
        /*0022*/ 	.short	0x001c
        /*0024*/ 	.byte	0x00, 0xf0, 0x11, 0x00


	//----- nvinfo : EIATTR_KPARAM_INFO
	.align		4
.L_11:
        /*0028*/ 	.byte	0x04, 0x17
        /*002a*/ 	.short	(.L_13 - .L_12)
.L_12:
        /*002c*/ 	.word	0x00000000
        /*0030*/ 	.short	0x0003
        /*0032*/ 	.short	0x0018
        /*0034*/ 	.byte	0x00, 0xf0, 0x11, 0x00


	//----- nvinfo : EIATTR_KPARAM_INFO
	.align		4
.L_13:
        /*0038*/ 	.byte	0x04, 0x17
        /*003a*/ 	.short	(.L_15 - .L_14)
.L_14:
        /*003c*/ 	.word	0x00000000
        /*0040*/ 	.short	0x0002
        /*0042*/ 	.short	0x0010
        /*0044*/ 	.byte	0x00, 0xf5, 0x21, 0x00


	//----- nvinfo : EIATTR_KPARAM_INFO
	.align		4
.L_15:
        /*0048*/ 	.byte	0x04, 0x17
        /*004a*/ 	.short	(.L_17 - .L_16)
.L_16:
        /*004c*/ 	.word	0x00000000
        /*0050*/ 	.short	0x0001
        /*0052*/ 	.short	0x0008
        /*0054*/ 	.byte	0x00, 0xf5, 0x21, 0x00


	//----- nvinfo : EIATTR_KPARAM_INFO
	.align		4
.L_17:
        /*0058*/ 	.byte	0x04, 0x17
        /*005a*/ 	.short	(.L_19 - .L_18)
.L_18:
        /*005c*/ 	.word	0x00000000
        /*0060*/ 	.short	0x0000
        /*0062*/ 	.short	0x0000
        /*0064*/ 	.byte	0x00, 0xf5, 0x21, 0x00


	//----- nvinfo : EIATTR_SPARSE_MMA_MASK
	.align		4
.L_19:
        /*0068*/ 	.byte	0x03, 0x50
        /*006a*/ 	.short	0x0000


	//----- nvinfo : EIATTR_MAXREG_COUNT
	.align		4
        /*006c*/ 	.byte	0x03, 0x1b
        /*006e*/ 	.short	0x00ff


	//----- nvinfo : EIATTR_NUM_BARRIERS
	.align		4
        /*0070*/ 	.byte	0x02, 0x4c
        /*0072*/ 	.byte	0x01
	.zero		1


	//----- nvinfo : EIATTR_MERCURY_ISA_VERSION
	.align		4
        /*0074*/ 	.byte	0x03, 0x5f
        /*0076*/ 	.short	0x0101


	//----- nvinfo : EIATTR_VRC_CTA_INIT_COUNT
	.align		4
        /*0078*/ 	.byte	0x02, 0x4a
	.zero		1
	.zero		1


	//----- nvinfo : EIATTR_EXIT_INSTR_OFFSETS
	.align		4
        /*007c*/ 	.byte	0x04, 0x1c
        /*007e*/ 	.short	(.L_21 - .L_20)


	//   ....[0]....
.L_20:
        /*0080*/ 	.word	0x00001560


	//----- nvinfo : EIATTR_CBANK_PARAM_SIZE
	.align		4
.L_21:
        /*0084*/ 	.byte	0x03, 0x19
        /*0086*/ 	.short	0x0024


	//----- nvinfo : EIATTR_PARAM_CBANK
	.align		4
        /*0088*/ 	.byte	0x04, 0x0a
        /*008a*/ 	.short	(.L_23 - .L_22)
	.align		4
.L_22:
        /*008c*/ 	.word	index@(.nv.constant0._Z12sgemm_kernelILj16ELj2EEvPfS0_S0_iii)
        /*0090*/ 	.short	0x0380
        /*0092*/ 	.short	0x0024


	//----- nvinfo : EIATTR_SW_WAR
	.align		4
.L_23:
        /*0094*/ 	.byte	0x04, 0x36
        /*0096*/ 	.short	(.L_25 - .L_24)
.L_24:
        /*0098*/ 	.word	0x00000008
.L_25:


//--------------------- .nv.callgraph             --------------------------
	.section	.nv.callgraph,"",@"SHT_CUDA_CALLGRAPH"
	.align	4
	.sectionentsize	8
	.align		4
        /*0000*/ 	.word	0x00000000
	.align		4
        /*0004*/ 	.word	0xffffffff
	.align		4
        /*0008*/ 	.word	0x00000000
	.align		4
        /*000c*/ 	.word	0xfffffffe
	.align		4
        /*0010*/ 	.word	0x00000000
	.align		4
        /*0014*/ 	.word	0xfffffffd
	.align		4
        /*0018*/ 	.word	0x00000000
	.align		4
        /*001c*/ 	.word	0xfffffffc


//--------------------- .text._Z12sgemm_kernelILj16ELj2EEvPfS0_S0_iii --------------------------
	.section	.text._Z12sgemm_kernelILj16ELj2EEvPfS0_S0_iii,"ax",@progbits
	.align	128
        .global         _Z12sgemm_kernelILj16ELj2EEvPfS0_S0_iii
        .type           _Z12sgemm_kernelILj16ELj2EEvPfS0_S0_iii,@function
        .size           _Z12sgemm_kernelILj16ELj2EEvPfS0_S0_iii,(.L_x_3 - _Z12sgemm_kernelILj16ELj2EEvPfS0_S0_iii)
        .other          _Z12sgemm_kernelILj16ELj2EEvPfS0_S0_iii,@"STO_CUDA_ENTRY STV_DEFAULT"
_Z12sgemm_kernelILj16ELj2EEvPfS0_S0_iii:
.text._Z12sgemm_kernelILj16ELj2EEvPfS0_S0_iii:
[----:B------:R-:W-:Y:S01]  /*0000*/  LDC R1, c[0x0][0x37c] ;  /* 0x0000df00ff017b82 */ /* 0x000fe20000000800 */
[----:B------:R-:W0:Y:S07]  /*0010*/  LDCU UR5, c[0x0][0x364] ;  /* 0x00006c80ff0577ac */ /* 0x000e2e0008000800 */
[----:B------:R-:W1:Y:S01]  /*0020*/  S2UR UR6, SR_CTAID.X ;  /* 0x00000000000679c3 */ /* 0x000e620000002500 */
[----:B------:R-:W-:Y:S01]  /*0030*/  HFMA2 R9, -RZ, RZ, 0, 0 ;  /* 0x00000000ff097431 */ /* 0x000fe200000001ff */
[----:B------:R-:W-:Y:S01]  /*0040*/  MOV R27, RZ ;  /* 0x000000ff001b7202 */ /* 0x000fe20000000f00 */
[----:B------:R-:W2:Y:S01]  /*0050*/  LDCU UR11, c[0x0][0x3a0] ;  /* 0x00007400ff0b77ac */ /* 0x000ea20008000800 */
[----:B------:R-:W-:Y:S01]  /*0060*/  HFMA2 R23, -RZ, RZ, 0, 0 ;  /* 0x00000000ff177431 */ /* 0x000fe200000001ff */
[----:B------:R-:W-:Y:S01]  /*0070*/  MOV R25, RZ ;  /* 0x000000ff00197202 */ /* 0x000fe20000000f00 */
[----:B------:R-:W3:Y:S02]  /*0080*/  LDCU.64 UR8, c[0x0][0x358] ;  /* 0x00006b00ff0877ac */ /* 0x000ee40008000a00 */
[----:B------:R-:W1:Y:S08]  /*0090*/  LDC R22, c[0x0][0x360] ;  /* 0x0000d800ff167b82 */ /* 0x000e700000000800 */
[----:B------:R-:W0:Y:S01]  /*00a0*/  S2UR UR4, SR_CTAID.Y ;  /* 0x00000000000479c3 */ /* 0x000e220000002600 */
[----:B--2---:R-:W-:Y:S01]  /*00b0*/  UISETP.GE.AND UP0, UPT, UR11, 0x1, UPT ;  /* 0x000000010b00788c */ /* 0x004fe2000bf06270 */
[----:B-1----:R-:W-:-:S05]  /*00c0*/  IMAD R22, R22, UR6, RZ ;  /* 0x0000000616167c24 */ /* 0x002fca000f8e02ff */
[----:B------:R-:W-:Y:S01]  /*00d0*/  SHF.L.U32 R22, R22, 0x1, RZ ;  /* 0x0000000116167819 */ /* 0x000fe200000006ff */
[----:B0-----:R-:W-:-:S04]  /*00e0*/  UIMAD UR4, UR4, UR5, URZ ;  /* 0x00000005040472a4 */ /* 0x001fc8000f8e02ff */
[----:B------:R-:W-:Y:S01]  /*00f0*/  USHF.L.U32 UR4, UR4, 0x1, URZ ;  /* 0x0000000104047899 */ /* 0x000fe200080006ff */
[----:B---3--:R-:W-:Y:S11]  /*0100*/  BRA.U !UP0, `(.L_x_0) ;  /* 0x0000001108987547 */ /* 0x008ff6000b800000 */
[----:B------:R-:W0:Y:S01]  /*0110*/  S2R R0, SR_TID.Y ;  /* 0x0000000000007919 */ /* 0x000e220000002200 */
[----:B------:R-:W1:Y:S01]  /*0120*/  LDC R2, c[0x0][0x39c] ;  /* 0x0000e700ff027b82 */ /* 0x000e620000000800 */
[----:B------:R-:W-:Y:S01]  /*0130*/  UMOV UR7, 0x400 ;  /* 0x0000040000077882 */ /* 0x000fe20000000000 */
[----:B------:R-:W-:Y:S01]  /*0140*/  MOV R9, RZ ;  /* 0x000000ff00097202 */ /* 0x000fe20000000f00 */
[----:B------:R-:W2:Y:S01]  /*0150*/  S2R R3, SR_TID.X ;  /* 0x0000000000037919 */ /* 0x000ea20000002100 */
[----:B------:R-:W3:Y:S04]  /*0160*/  LDCU.128 UR12, c[0x0][0x380] ;  /* 0x00007000ff0c77ac */ /* 0x000ee80008000c00 */
[----:B------:R-:W4:Y:S01]  /*0170*/  S2UR UR10, SR_CgaCtaId ;  /* 0x00000000000a79c3 */ /* 0x000f220000008800 */
[C---:B0-----:R-:W-:Y:S01]  /*0180*/  IADD3 R4, PT, PT, R0.reuse, 0x10, RZ ;  /* 0x0000001000047810 */ /* 0x041fe20007ffe0ff */
[----:B----4-:R-:W-:Y:S01]  /*0190*/  ULEA UR5, UR10, UR7, 0x18 ;  /* 0x000000070a057291 */ /* 0x010fe2000f8ec0ff */
[----:B--2---:R-:W-:-:S02]  /*01a0*/  IMAD R16, R0, UR11, R3 ;  /* 0x0000000b00107c24 */ /* 0x004fc4000f8e0203 */
[----:B-1----:R-:W-:-:S03]  /*01b0*/  IMAD R19, R0, R2, R3 ;  /* 0x0000000200137224 */ /* 0x002fc600078e0203 */
[----:B------:R-:W-:Y:S01]  /*01c0*/  LEA R20, R0, UR5, 0x7 ;  /* 0x0000000500147c11 */ /* 0x000fe2000f8e38ff */
[--C-:B------:R-:W-:Y:S01]  /*01d0*/  IMAD R18, R4, UR11, R3.reuse ;  /* 0x0000000b04127c24 */ /* 0x100fe2000f8e0203 */
[----:B------:R-:W-:Y:S01]  /*01e0*/  IADD3 R16, PT, PT, R16, 0x10, RZ ;  /* 0x0000001010107810 */ /* 0x000fe20007ffe0ff */
[----:B------:R-:W-:Y:S01]  /*01f0*/  IMAD R21, R4, R2, R3 ;  /* 0x0000000204157224 */ /* 0x000fe200078e0203 */
[----:B------:R-:W-:Y:S01]  /*0200*/  IADD3 R19, PT, PT, R19, 0x10, RZ ;  /* 0x0000001013137810 */ /* 0x000fe20007ffe0ff */
[----:B------:R-:W-:Y:S01]  /*0210*/  UMOV UR5, 0x10 ;  /* 0x0000001000057882 */ /* 0x000fe20000000000 */
[----:B---3--:R-:W-:-:S07]  /*0220*/  IADD3 R18, PT, PT, R18, 0x10, RZ ;  /* 0x0000001012127810 */ /* 0x008fce0007ffe0ff */
.L_x_1:
[----:B------:R-:W-:Y:S01]  /*0230*/  UIMAD UR6, UR4, UR11, URZ ;  /* 0x0000000b040672a4 */ /* 0x000fe2000f8e02ff */
[----:B------:R-:W-:Y:S02]  /*0240*/  IADD3 R6, P0, PT, R22, R19, RZ ;  /* 0x0000001316067210 */ /* 0x000fe40007f1e0ff */
[----:B------:R-:W-:Y:S02]  /*0250*/  IADD3 R4, PT, PT, R16, -0x10, RZ ;  /* 0xfffffff010047810 */ /* 0x000fe40007ffe0ff */
[----:B------:R-:W-:Y:S02]  /*0260*/  IADD3 R7, PT, PT, R19, -0x10, RZ ;  /* 0xfffffff013077810 */ /* 0x000fe40007ffe0ff */
[----:B------:R-:W-:Y:S02]  /*0270*/  IADD3.X R11, PT, PT, RZ, RZ, RZ, P0, !PT ;  /* 0x000000ffff0b7210 */ /* 0x000fe400007fe4ff */
[----:B------:R-:W-:Y:S02]  /*0280*/  LEA R28, P0, R6, UR14, 0x2 ;  /* 0x0000000e061c7c11 */ /* 0x000fe4000f8010ff */
[----:B------:R-:W-:-:S02]  /*0290*/  IADD3 R10, P1, PT, R4, UR6, RZ ;  /* 0x00000006040a7c10 */ /* 0x000fc4000ff3e0ff */
[C---:B------:R-:W-:Y:S02]  /*02a0*/  IADD3 R5, P3, PT, R22.reuse, R21, RZ ;  /* 0x0000001516057210 */ /* 0x040fe40007f7e0ff */
[----:B------:R-:W-:Y:S02]  /*02b0*/  IADD3 R8, P2, PT, R22, R7, RZ ;  /* 0x0000000716087210 */ /* 0x000fe40007f5e0ff */
[----:B------:R-:W-:Y:S02]  /*02c0*/  LEA.HI.X R29, R6, UR15, R11, 0x2, P0 ;  /* 0x0000000f061d7c11 */ /* 0x000fe400080f140b */
[----:B------:R-:W-:Y:S02]  /*02d0*/  IADD3.X R13, PT, PT, RZ, RZ, RZ, P1, !PT ;  /* 0x000000ffff0d7210 */ /* 0x000fe40000ffe4ff */
[----:B------:R-:W-:Y:S02]  /*02e0*/  IADD3.X R6, PT, PT, RZ, RZ, RZ, P3, !PT ;  /* 0x000000ffff067210 */ /* 0x000fe40001ffe4ff */
[----:B------:R-:W-:-:S02]  /*02f0*/  LEA R4, P0, R5, UR14, 0x2 ;  /* 0x0000000e05047c11 */ /* 0x000fc4000f8010ff */
[----:B------:R-:W-:Y:S02]  /*0300*/  LEA R14, P1, R10, UR12, 0x2 ;  /* 0x0000000c0a0e7c11 */ /* 0x000fe4000f8210ff */
[----:B------:R-:W-:Y:S02]  /*0310*/  IADD3.X R11, PT, PT, RZ, RZ, RZ, P2, !PT ;  /* 0x000000ffff0b7210 */ /* 0x000fe400017fe4ff */
[----:B------:R-:W-:Y:S02]  /*0320*/  LEA R12, P2, R8, UR14, 0x2 ;  /* 0x0000000e080c7c11 */ /* 0x000fe4000f8410ff */
[----:B------:R-:W-:Y:S02]  /*0330*/  LEA.HI.X R5, R5, UR15, R6, 0x2, P0 ;  /* 0x0000000f05057c11 */ /* 0x000fe400080f1406 */
[----:B------:R-:W-:Y:S02]  /*0340*/  LEA.HI.X R15, R10, UR13, R13, 0x2, P1 ;  /* 0x0000000d0a0f7c11 */ /* 0x000fe400088f140d */
[----:B------:R-:W-:-:S02]  /*0350*/  IADD3 R7, P0, PT, R16, UR6, RZ ;  /* 0x0000000610077c10 */ /* 0x000fc4000ff1e0ff */
[----:B------:R-:W-:Y:S01]  /*0360*/  LEA.HI.X R13, R8, UR15, R11, 0x2, P2 ;  /* 0x0000000f080d7c11 */ /* 0x000fe200090f140b */
[----:B------:R-:W2:Y:S01]  /*0370*/  LDG.E R26, desc[UR8][R14.64] ;  /* 0x000000080e1a7981 */ /* 0x000ea2000c1e1900 */
[----:B------:R-:W-:Y:S02]  /*0380*/  IADD3 R11, PT, PT, R18, -0x10, RZ ;  /* 0xfffffff0120b7810 */ /* 0x000fe40007ffe0ff */
[----:B------:R-:W-:Y:S01]  /*0390*/  IADD3.X R8, PT, PT, RZ, RZ, RZ, P0, !PT ;  /* 0x000000ffff087210 */ /* 0x000fe200007fe4ff */
[----:B------:R-:W3:Y:S01]  /*03a0*/  LDG.E R12, desc[UR8][R12.64] ;  /* 0x000000080c0c7981 */ /* 0x000ee2000c1e1900 */
[----:B------:R-:W-:Y:S02]  /*03b0*/  LEA R6, P0, R7, UR12, 0x2 ;  /* 0x0000000c07067c11 */ /* 0x000fe4000f8010ff */
[----:B------:R-:W-:Y:S02]  /*03c0*/  IADD3 R11, P1, PT, R11, UR6, RZ ;  /* 0x000000060b0b7c10 */ /* 0x000fe4000ff3e0ff */
[----:B------:R-:W-:-:S02]  /*03d0*/  LEA.HI.X R7, R7, UR13, R8, 0x2, P0 ;  /* 0x0000000d07077c11 */ /* 0x000fc400080f1408 */
[----:B------:R-:W-:Y:S01]  /*03e0*/  IADD3.X R24, PT, PT, RZ, RZ, RZ, P1, !PT ;  /* 0x000000ffff187210 */ /* 0x000fe20000ffe4ff */
[----:B------:R-:W4:Y:S01]  /*03f0*/  LDG.E R8, desc[UR8][R28.64] ;  /* 0x000000081c087981 */ /* 0x000f22000c1e1900 */
[----:B------:R-:W-:Y:S02]  /*0400*/  LEA R10, P0, R11, UR12, 0x2 ;  /* 0x0000000c0b0a7c11 */ /* 0x000fe4000f8010ff */
[----:B------:R-:W-:Y:S01]  /*0410*/  IADD3 R17, PT, PT, R21, 0x10, RZ ;  /* 0x0000001015117810 */ /* 0x000fe20007ffe0ff */
[----:B------:R-:W5:Y:S01]  /*0420*/  LDG.E R6, desc[UR8][R6.64] ;  /* 0x0000000806067981 */ /* 0x000f62000c1e1900 */
[----:B------:R-:W-:-:S03]  /*0430*/  LEA.HI.X R11, R11, UR13, R24, 0x2, P0 ;  /* 0x0000000d0b0b7c11 */ /* 0x000fc600080f1418 */
[----:B------:R0:W4:Y:S01]  /*0440*/  LDG.E R24, desc[UR8][R4.64] ;  /* 0x0000000804187981 */ /* 0x000122000c1e1900 */
[----:B------:R-:W-:-:S03]  /*0450*/  IADD3 R17, P1, PT, R22, R17, RZ ;  /* 0x0000001116117210 */ /* 0x000fc60007f3e0ff */
[----:B------:R-:W4:Y:S01]  /*0460*/  LDG.E R11, desc[UR8][R10.64] ;  /* 0x000000080a0b7981 */ /* 0x000f22000c1e1900 */
[----:B0-----:R-:W-:-:S04]  /*0470*/  IADD3 R4, P0, PT, R18, UR6, RZ ;  /* 0x0000000612047c10 */ /* 0x001fc8000ff1e0ff */
[----:B------:R-:W-:Y:S02]  /*0480*/  IADD3.X R5, PT, PT, RZ, RZ, RZ, P0, !PT ;  /* 0x000000ffff057210 */ /* 0x000fe400007fe4ff */
[C---:B------:R-:W-:Y:S02]  /*0490*/  LEA R28, P0, R4.reuse, UR12, 0x2 ;  /* 0x0000000c041c7c11 */ /* 0x040fe4000f8010ff */
[----:B------:R-:W-:Y:S02]  /*04a0*/  IADD3.X R14, PT, PT, RZ, RZ, RZ, P1, !PT ;  /* 0x000000ffff0e7210 */ /* 0x000fe40000ffe4ff */
[----:B------:R-:W-:Y:S02]  /*04b0*/  LEA.HI.X R29, R4, UR13, R5, 0x2, P0 ;  /* 0x0000000d041d7c11 */ /* 0x000fe400080f1405 */
[----:B------:R-:W-:-:S04]  /*04c0*/  LEA R4, P0, R17, UR14, 0x2 ;  /* 0x0000000e11047c11 */ /* 0x000fc8000f8010ff */
[----:B------:R-:W-:Y:S02]  /*04d0*/  LEA.HI.X R5, R17, UR15, R14, 0x2, P0 ;  /* 0x0000000f11057c11 */ /* 0x000fe400080f140e */
[----:B------:R0:W4:Y:S04]  /*04e0*/  LDG.E R14, desc[UR8][R28.64] ;  /* 0x000000081c0e7981 */ /* 0x000128000c1e1900 */
[----:B------:R-:W4:Y:S01]  /*04f0*/  LDG.E R5, desc[UR8][R4.64] ;  /* 0x0000000804057981 */ /* 0x000f22000c1e1900 */
[----:B------:R-:W-:-:S04]  /*0500*/  UIADD3 UR6, UPT, UPT, UR7, 0x1000, URZ ;  /* 0x0000100007067890 */ /* 0x000fc8000fffe0ff */
[----:B------:R-:W-:Y:S01]  /*0510*/  ULEA UR6, UR10, UR6, 0x18 ;  /* 0x000000060a067291 */ /* 0x000fe2000f8ec0ff */
[----:B0-----:R-:W-:-:S05]  /*0520*/  LEA R29, R3, R20, 0x2 ;  /* 0x00000014031d7211 */ /* 0x001fca00078e10ff */
[----:B------:R-:W-:-:S04]  /*0530*/  LEA R17, R3, UR6, 0x2 ;  /* 0x0000000603117c11 */ /* 0x000fc8000f8e10ff */
[----:B------:R-:W-:Y:S01]  /*0540*/  LEA R28, R0, R17, 0x7 ;  /* 0x00000011001c7211 */ /* 0x000fe200078e38ff */
[----:B--2---:R-:W-:Y:S04]  /*0550*/  STS [R29], R26 ;  /* 0x0000001a1d007388 */ /* 0x004fe80000000800 */
[----:B---3--:R-:W-:Y:S04]  /*0560*/  STS [R28], R12 ;  /* 0x0000000c1c007388 */ /* 0x008fe80000000800 */
[----:B-----5:R-:W-:Y:S04]  /*0570*/  STS [R29+0x40], R6 ;  /* 0x000040061d007388 */ /* 0x020fe80000000800 */
[----:B----4-:R-:W-:Y:S04]  /*0580*/  STS [R28+0x40], R8 ;  /* 0x000040081c007388 */ /* 0x010fe80000000800 */
[----:B------:R-:W-:Y:S04]  /*0590*/  STS [R29+0x800], R11 ;  /* 0x0008000b1d007388 */ /* 0x000fe80000000800 */
[----:B------:R-:W-:Y:S04]  /*05a0*/  STS [R28+0x800], R24 ;  /* 0x000800181c007388 */ /* 0x000fe80000000800 */
[----:B------:R-:W-:Y:S04]  /*05b0*/  STS [R29+0x840], R14 ;  /* 0x0008400e1d007388 */ /* 0x000fe80000000800 */
[----:B------:R-:W-:Y:S01]  /*05c0*/  STS [R28+0x840], R5 ;  /* 0x000840051c007388 */ /* 0x000fe20000000800 */
[----:B------:R-:W-:Y:S06]  /*05d0*/  BAR.SYNC.DEFER_BLOCKING 0x0 ;  /* 0x0000000000007b1d */ /* 0x000fec0000010000 */
[----:B------:R-:W-:Y:S04]  /*05e0*/  LDS R24, [R17] ;  /* 0x0000000011187984 */ /* 0x000fe80000000800 */
[----:B------:R-:W0:Y:S04]  /*05f0*/  LDS.128 R12, [R20] ;  /* 0x00000000140c7984 */ /* 0x000e280000000c00 */
[----:B------:R-:W1:Y:S04]  /*0600*/  LDS R26, [R17+0x40] ;  /* 0x00004000111a7984 */ /* 0x000e680000000800 */
[----:B------:R-:W2:Y:S04]  /*0610*/  LDS.128 R4, [R20+0x800] ;  /* 0x0008000014047984 */ /* 0x000ea80000000c00 */
[----:B------:R-:W3:Y:S04]  /*0620*/  LDS R11, [R17+0x80] ;  /* 0x00008000110b7984 */ /* 0x000ee80000000800 */
[----:B------:R-:W-:Y:S01]  /*0630*/  LDS R8, [R17+0x180] ;  /* 0x0001800011087984 */ /* 0x000fe20000000800 */
[----:B0-----:R-:W-:-:S03]  /*0640*/  FFMA R10, R12, R24, R25 ;  /* 0x000000180c0a7223 */ /* 0x001fc60000000019 */
[----:B------:R-:W-:Y:S01]  /*0650*/  LDS R25, [R17+0x100] ;  /* 0x0001000011197984 */ /* 0x000fe20000000800 */
[----:B-1----:R-:W-:-:S03]  /*0660*/  FFMA R12, R12, R26, R23 ;  /* 0x0000001a0c0c7223 */ /* 0x002fc60000000017 */
[----:B------:R-:W0:Y:S01]  /*0670*/  LDS R23, [R17+0xc0] ;  /* 0x0000c00011177984 */ /* 0x000e220000000800 */
[----:B--2---:R-:W-:-:S03]  /*0680*/  FFMA R26, R26, R4, R9 ;  /* 0x000000041a1a7223 */ /* 0x004fc60000000009 */
[----:B------:R-:W1:Y:S01]  /*0690*/  LDS R9, [R17+0x140] ;  /* 0x0001400011097984 */ /* 0x000e620000000800 */
[----:B------:R-:W-:-:S03]  /*06a0*/  FFMA R24, R24, R4, R27 ;  /* 0x0000000418187223 */ /* 0x000fc6000000001b */
[----:B------:R-:W2:Y:S01]  /*06b0*/  LDS R4, [R17+0x1c0] ;  /* 0x0001c00011047984 */ /* 0x000ea20000000800 */
[C---:B---3--:R-:W-:Y:S01]  /*06c0*/  FFMA R10, R11.reuse, R13, R10 ;  /* 0x0000000d0b0a7223 */ /* 0x048fe2000000000a */
[----:B------:R-:W-:Y:S01]  /*06d0*/  FFMA R11, R11, R5, R24 ;  /* 0x000000050b0b7223 */ /* 0x000fe20000000018 */
[C---:B0-----:R-:W-:Y:S01]  /*06e0*/  FFMA R12, R23.reuse, R13, R12 ;  /* 0x0000000d170c7223 */ /* 0x041fe2000000000c */
[----:B------:R-:W-:Y:S01]  /*06f0*/  FFMA R24, R23, R5, R26 ;  /* 0x0000000517187223 */ /* 0x000fe2000000001a */
[-C--:B------:R-:W-:Y:S02]  /*0700*/  FFMA R5, R25, R14.reuse, R10 ;  /* 0x0000000e19057223 */ /* 0x080fe4000000000a */
[----:B-1----:R-:W-:Y:S01]  /*0710*/  FFMA R13, R9, R14, R12 ;  /* 0x0000000e090d7223 */ /* 0x002fe2000000000c */
[-C--:B------:R-:W-:Y:S01]  /*0720*/  FFMA R10, R25, R6.reuse, R11 ;  /* 0x00000006190a7223 */ /* 0x080fe2000000000b */
[----:B------:R-:W-:Y:S01]  /*0730*/  FFMA R24, R9, R6, R24 ;  /* 0x0000000609187223 */ /* 0x000fe20000000018 */
[-C--:B------:R-:W-:Y:S01]  /*0740*/  FFMA R25, R8, R15.reuse, R5 ;  /* 0x0000000f08197223 */ /* 0x080fe20000000005 */
[----:B--2---:R-:W-:Y:S01]  /*0750*/  FFMA R26, R4, R15, R13 ;  /* 0x0000000f041a7223 */ /* 0x004fe2000000000d */
[----:B------:R-:W-:Y:S01]  /*0760*/  LDS R6, [R17+0x200] ;  /* 0x0002000011067984 */ /* 0x000fe20000000800 */
[----:B------:R-:W-:-:S03]  /*0770*/  FFMA R23, R8, R7, R10 ;  /* 0x0000000708177223 */ /* 0x000fc6000000000a */
[----:B------:R-:W0:Y:S04]  /*0780*/  LDS.128 R12, [R20+0x810] ;  /* 0x00081000140c7984 */ /* 0x000e280000000c00 */
[----:B------:R-:W1:Y:S04]  /*0790*/  LDS.128 R8, [R20+0x10] ;  /* 0x0000100014087984 */ /* 0x000e680000000c00 */
[----:B------:R-:W2:Y:S01]  /*07a0*/  LDS R5, [R17+0x240] ;  /* 0x0002400011057984 */ /* 0x000ea20000000800 */
[----:B------:R-:W-:-:S03]  /*07b0*/  FFMA R28, R4, R7, R24 ;  /* 0x00000007041c7223 */ /* 0x000fc60000000018 */
[----:B------:R-:W3:Y:S01]  /*07c0*/  LDS R7, [R17+0x280] ;  /* 0x0002800011077984 */ /* 0x000ee20000000800 */
[----:B0-----:R-:W-:-:S03]  /*07d0*/  FFMA R24, R6, R12, R23 ;  /* 0x0000000c06187223 */ /* 0x001fc60000000017 */
[----:B------:R-:W0:Y:S01]  /*07e0*/  LDS R23, [R17+0x2c0] ;  /* 0x0002c00011177984 */ /* 0x000e220000000800 */
[----:B-1----:R-:W-:-:S03]  /*07f0*/  FFMA R4, R8, R6, R25 ;  /* 0x0000000608047223 */ /* 0x002fc60000000019 */
[----:B------:R-:W1:Y:S01]  /*0800*/  LDS R25, [R17+0x300] ;  /* 0x0003000011197984 */ /* 0x000e620000000800 */
[----:B--2---:R-:W-:Y:S01]  /*0810*/  FFMA R8, R8, R5, R26 ;  /* 0x0000000508087223 */ /* 0x004fe2000000001a */
[----:B------:R-:W-:Y:S02]  /*0820*/  FFMA R28, R5, R12, R28 ;  /* 0x0000000c051c7223 */ /* 0x000fe4000000001c */
[----:B------:R-:W-:Y:S04]  /*0830*/  LDS R6, [R17+0x380] ;  /* 0x0003800011067984 */ /* 0x000fe80000000800 */
[----:B------:R-:W2:Y:S04]  /*0840*/  LDS R5, [R17+0x340] ;  /* 0x0003400011057984 */ /* 0x000ea80000000800 */
[----:B------:R-:W4:Y:S01]  /*0850*/  LDS R12, [R17+0x3c0] ;  /* 0x0003c000110c7984 */ /* 0x000f220000000800 */
[C---:B---3--:R-:W-:Y:S01]  /*0860*/  FFMA R4, R7.reuse, R9, R4 ;  /* 0x0000000907047223 */ /* 0x048fe20000000004 */
[----:B------:R-:W-:Y:S01]  /*0870*/  FFMA R27, R7, R13, R24 ;  /* 0x0000000d071b7223 */ /* 0x000fe20000000018 */
[C---:B0-----:R-:W-:Y:S01]  /*0880*/  FFMA R8, R23.reuse, R9, R8 ;  /* 0x0000000917087223 */ /* 0x041fe20000000008 */
[----:B------:R-:W-:-:S02]  /*0890*/  FFMA R24, R23, R13, R28 ;  /* 0x0000000d17187223 */ /* 0x000fc4000000001c */
[----:B------:R-:W-:Y:S01]  /*08a0*/  LDS R13, [R17+0x440] ;  /* 0x00044000110d7984 */ /* 0x000fe20000000800 */
[C---:B-1----:R-:W-:Y:S01]  /*08b0*/  FFMA R7, R25.reuse, R10, R4 ;  /* 0x0000000a19077223 */ /* 0x042fe20000000004 */
[----:B------:R-:W-:Y:S01]  /*08c0*/  FFMA R4, R25, R14, R27 ;  /* 0x0000000e19047223 */ /* 0x000fe2000000001b */
[C---:B--2---:R-:W-:Y:S01]  /*08d0*/  FFMA R9, R5.reuse, R10, R8 ;  /* 0x0000000a05097223 */ /* 0x044fe20000000008 */
[----:B------:R-:W-:Y:S01]  /*08e0*/  FFMA R24, R5, R14, R24 ;  /* 0x0000000e05187223 */ /* 0x000fe20000000018 */
[-C--:B------:R-:W-:Y:S01]  /*08f0*/  FFMA R25, R6, R11.reuse, R7 ;  /* 0x0000000b06197223 */ /* 0x080fe20000000007 */
[----:B------:R-:W-:Y:S01]  /*0900*/  LDS R14, [R17+0x400] ;  /* 0x00040000110e7984 */ /* 0x000fe20000000800 */
[----:B----4-:R-:W-:Y:S01]  /*0910*/  FFMA R26, R12, R11, R9 ;  /* 0x0000000b0c1a7223 */ /* 0x010fe20000000009 */
[-C--:B------:R-:W-:Y:S02]  /*0920*/  FFMA R23, R6, R15.reuse, R4 ;  /* 0x0000000f06177223 */ /* 0x080fe40000000004 */
[----:B------:R-:W0:Y:S04]  /*0930*/  LDS.128 R8, [R20+0x820] ;  /* 0x0008200014087984 */ /* 0x000e280000000c00 */
[----:B------:R-:W1:Y:S01]  /*0940*/  LDS.128 R4, [R20+0x20] ;  /* 0x0000200014047984 */ /* 0x000e620000000c00 */
[----:B------:R-:W-:-:S03]  /*0950*/  FFMA R28, R12, R15, R24 ;  /* 0x0000000f0c1c7223 */ /* 0x000fc60000000018 */
[----:B------:R-:W2:Y:S01]  /*0960*/  LDS R15, [R17+0x480] ;  /* 0x00048000110f7984 */ /* 0x000ea20000000800 */
[----:B0-----:R-:W-:-:S03]  /*0970*/  FFMA R24, R14, R8, R23 ;  /* 0x000000080e187223 */ /* 0x001fc60000000017 */
[----:B------:R-:W0:Y:S01]  /*0980*/  LDS R23, [R17+0x4c0] ;  /* 0x0004c00011177984 */ /* 0x000e220000000800 */
[----:B------:R-:W-:Y:S01]  /*0990*/  FFMA R28, R13, R8, R28 ;  /* 0x000000080d1c7223 */ /* 0x000fe2000000001c */
[C---:B-1----:R-:W-:Y:S01]  /*09a0*/  FFMA R12, R4.reuse, R14, R25 ;  /* 0x0000000e040c7223 */ /* 0x042fe20000000019 */
[----:B------:R-:W-:Y:S01]  /*09b0*/  FFMA R4, R4, R13, R26 ;  /* 0x0000000d04047223 */ /* 0x000fe2000000001a */
[----:B------:R-:W1:Y:S04]  /*09c0*/  LDS R25, [R17+0x500] ;  /* 0x0005000011197984 */ /* 0x000e680000000800 */
[----:B------:R-:W3:Y:S04]  /*09d0*/  LDS R13, [R17+0x540] ;  /* 0x00054000110d7984 */ /* 0x000ee80000000800 */
[----:B------:R-:W4:Y:S04]  /*09e0*/  LDS R14, [R17+0x580] ;  /* 0x00058000110e7984 */ /* 0x000f280000000800 */
[----:B------:R-:W5:Y:S01]  /*09f0*/  LDS R8, [R17+0x5c0] ;  /* 0x0005c00011087984 */ /* 0x000f620000000800 */
[C---:B--2---:R-:W-:Y:S01]  /*0a00*/  FFMA R12, R15.reuse, R5, R12 ;  /* 0x000000050f0c7223 */ /* 0x044fe2000000000c */
[----:B------:R-:W-:Y:S01]  /*0a10*/  FFMA R15, R15, R9, R24 ;  /* 0x000000090f0f7223 */ /* 0x000fe20000000018 */
[C---:B0-----:R-:W-:Y:S01]  /*0a20*/  FFMA R4, R23.reuse, R5, R4 ;  /* 0x0000000517047223 */ /* 0x041fe20000000004 */
[----:B------:R-:W-:-:S02]  /*0a30*/  FFMA R24, R23, R9, R28 ;  /* 0x0000000917187223 */ /* 0x000fc4000000001c */
[----:B------:R-:W-:Y:S01]  /*0a40*/  LDS R9, [R17+0x640] ;  /* 0x0006400011097984 */ /* 0x000fe20000000800 */
[C---:B-1----:R-:W-:Y:S01]  /*0a50*/  FFMA R5, R25.reuse, R6, R12 ;  /* 0x0000000619057223 */ /* 0x042fe2000000000c */
[----:B------:R-:W-:Y:S01]  /*0a60*/  FFMA R12, R25, R10, R15 ;  /* 0x0000000a190c7223 */ /* 0x000fe2000000000f */
[C---:B---3--:R-:W-:Y:S01]  /*0a70*/  FFMA R27, R13.reuse, R6, R4 ;  /* 0x000000060d1b7223 */ /* 0x048fe20000000004 */
[----:B------:R-:W-:Y:S02]  /*0a80*/  FFMA R24, R13, R10, R24 ;  /* 0x0000000a0d187223 */ /* 0x000fe40000000018 */
[----:B------:R-:W-:Y:S01]  /*0a90*/  LDS R10, [R17+0x600] ;  /* 0x00060000110a7984 */ /* 0x000fe20000000800 */
[C---:B----4-:R-:W-:Y:S01]  /*0aa0*/  FFMA R25, R14.reuse, R7, R5 ;  /* 0x000000070e197223 */ /* 0x050fe20000000005 */
[----:B------:R-:W-:Y:S02]  /*0ab0*/  FFMA R23, R14, R11, R12 ;  /* 0x0000000b0e177223 */ /* 0x000fe4000000000c */
[----:B------:R-:W0:Y:S01]  /*0ac0*/  LDS.128 R12, [R20+0x30] ;  /* 0x00003000140c7984 */ /* 0x000e220000000c00 */
[----:B-----5:R-:W-:-:S03]  /*0ad0*/  FFMA R26, R8, R7, R27 ;  /* 0x00000007081a7223 */ /* 0x020fc6000000001b */
[----:B------:R-:W1:Y:S01]  /*0ae0*/  LDS.128 R4, [R20+0x830] ;  /* 0x0008300014047984 */ /* 0x000e620000000c00 */
[----:B------:R-:W-:-:S03]  /*0af0*/  FFMA R28, R8, R11, R24 ;  /* 0x0000000b081c7223 */ /* 0x000fc60000000018 */
[----:B------:R-:W2:Y:S01]  /*0b00*/  LDS R11, [R17+0x680] ;  /* 0x00068000110b7984 */ /* 0x000ea20000000800 */
[----:B0-----:R-:W-:Y:S01]  /*0b10*/  FFMA R8, R12, R10, R25 ;  /* 0x0000000a0c087223 */ /* 0x001fe20000000019 */
[-C--:B-1----:R-:W-:Y:S01]  /*0b20*/  FFMA R24, R10, R4.reuse, R23 ;  /* 0x000000040a187223 */ /* 0x082fe20000000017 */
[----:B------:R-:W-:Y:S01]  /*0b30*/  FFMA R12, R12, R9, R26 ;  /* 0x000000090c0c7223 */ /* 0x000fe2000000001a */
[----:B------:R-:W0:Y:S01]  /*0b40*/  LDS R23, [R17+0x6c0] ;  /* 0x0006c00011177984 */ /* 0x000e220000000800 */
[----:B------:R-:W-:-:S03]  /*0b50*/  FFMA R28, R9, R4, R28 ;  /* 0x00000004091c7223 */ /* 0x000fc6000000001c */
[----:B------:R-:W1:Y:S04]  /*0b60*/  LDS R9, [R17+0x740] ;  /* 0x0007400011097984 */ /* 0x000e680000000800 */
[----:B------:R-:W3:Y:S04]  /*0b70*/  LDS R25, [R17+0x700] ;  /* 0x0007000011197984 */ /* 0x000ee80000000800 */
[----:B------:R-:W4:Y:S04]  /*0b80*/  LDS R10, [R17+0x780] ;  /* 0x00078000110a7984 */ /* 0x000f280000000800 */
[----:B------:R-:W5:Y:S01]  /*0b90*/  LDS R4, [R17+0x7c0] ;  /* 0x0007c00011047984 */ /* 0x000f620000000800 */
[C---:B--2---:R-:W-:Y:S01]  /*0ba0*/  FFMA R8, R11.reuse, R13, R8 ;  /* 0x0000000d0b087223 */ /* 0x044fe20000000008 */
[----:B------:R-:W-:Y:S01]  /*0bb0*/  FFMA R11, R11, R5, R24 ;  /* 0x000000050b0b7223 */ /* 0x000fe20000000018 */
[C---:B0-----:R-:W-:Y:S01]  /*0bc0*/  FFMA R12, R23.reuse, R13, R12 ;  /* 0x0000000d170c7223 */ /* 0x041fe2000000000c */
[----:B------:R-:W-:-:S03]  /*0bd0*/  FFMA R24, R23, R5, R28 ;  /* 0x0000000517187223 */ /* 0x000fc6000000001c */
[-C--:B-1----:R-:W-:Y:S01]  /*0be0*/  FFMA R13, R9, R14.reuse, R12 ;  /* 0x0000000e090d7223 */ /* 0x082fe2000000000c */
[C---:B---3--:R-:W-:Y:S01]  /*0bf0*/  FFMA R5, R25.reuse, R14, R8 ;  /* 0x0000000e19057223 */ /* 0x048fe20000000008 */
[-C--:B------:R-:W-:Y:S01]  /*0c00*/  FFMA R8, R25, R6.reuse, R11 ;  /* 0x0000000619087223 */ /* 0x080fe2000000000b */
[----:B------:R-:W-:Y:S02]  /*0c10*/  FFMA R24, R9, R6, R24 ;  /* 0x0000000609187223 */ /* 0x000fe40000000018 */
[-C--:B----4-:R-:W-:Y:S01]  /*0c20*/  FFMA R25, R10, R15.reuse, R5 ;  /* 0x0000000f0a197223 */ /* 0x090fe20000000005 */
[----:B------:R-:W-:Y:S01]  /*0c30*/  LDS R6, [R17+0x800] ;  /* 0x0008000011067984 */ /* 0x000fe20000000800 */
[----:B-----5:R-:W-:Y:S01]  /*0c40*/  FFMA R26, R4, R15, R13 ;  /* 0x0000000f041a7223 */ /* 0x020fe2000000000d */
[-C--:B------:R-:W-:Y:S02]  /*0c50*/  FFMA R23, R10, R7.reuse, R8 ;  /* 0x000000070a177223 */ /* 0x080fe40000000008 */
        /* <DEDUP_REMOVED lines=58> */
[----:B-1----:R-:W-:Y:S02]  /*1000*/  FFMA R24, R10, R4, R23 ;  /* 0x000000040a187223 */ /* 0x002fe40000000017 */
[----:B------:R-:W-:Y:S01]  /*1010*/  LDS R25, [R17+0xd00] ;  /* 0x000d000011197984 */ /* 0x000fe20000000800 */
[----:B------:R-:W-:-:S03]  /*1020*/  FFMA R12, R12, R9, R26 ;  /* 0x000000090c0c7223 */ /* 0x000fc6000000001a */
[----:B------:R-:W0:Y:S01]  /*1030*/  LDS R23, [R17+0xcc0] ;  /* 0x000cc00011177984 */ /* 0x000e220000000800 */
[----:B------:R-:W-:-:S03]  /*1040*/  FFMA R28, R9, R4, R28 ;  /* 0x00000004091c7223 */ /* 0x000fc6000000001c */
[----:B------:R-:W1:Y:S04]  /*1050*/  LDS R9, [R17+0xd40] ;  /* 0x000d400011097984 */ /* 0x000e680000000800 */
[----:B------:R-:W3:Y:S04]  /*1060*/  LDS R10, [R17+0xd80] ;  /* 0x000d8000110a7984 */ /* 0x000ee80000000800 */
[----:B------:R-:W4:Y:S01]  /*1070*/  LDS R4, [R17+0xdc0] ;  /* 0x000dc00011047984 */ /* 0x000f220000000800 */
[C---:B--2---:R-:W-:Y:S01]  /*1080*/  FFMA R8, R11.reuse, R13, R8 ;  /* 0x0000000d0b087223 */ /* 0x044fe20000000008 */
[----:B------:R-:W-:-:S02]  /*1090*/  FFMA R11, R11, R5, R24 ;  /* 0x000000050b0b7223 */ /* 0x000fc40000000018 */
[----:B------:R-:W-:Y:S01]  /*10a0*/  LDS R24, [R17+0xe00] ;  /* 0x000e000011187984 */ /* 0x000fe20000000800 */
[C---:B0-----:R-:W-:Y:S01]  /*10b0*/  FFMA R12, R23.reuse, R13, R12 ;  /* 0x0000000d170c7223 */ /* 0x041fe2000000000c */
[----:B------:R-:W-:Y:S01]  /*10c0*/  FFMA R28, R23, R5, R28 ;  /* 0x00000005171c7223 */ /* 0x000fe2000000001c */
[C---:B------:R-:W-:Y:S01]  /*10d0*/  FFMA R5, R25.reuse, R14, R8 ;  /* 0x0000000e19057223 */ /* 0x040fe20000000008 */
[----:B------:R-:W-:Y:S01]  /*10e0*/  FFMA R8, R25, R6, R11 ;  /* 0x0000000619087223 */ /* 0x000fe2000000000b */
[C---:B-1----:R-:W-:Y:S01]  /*10f0*/  FFMA R13, R9.reuse, R14, R12 ;  /* 0x0000000e090d7223 */ /* 0x042fe2000000000c */
[----:B------:R-:W-:Y:S01]  /*1100*/  FFMA R6, R9, R6, R28 ;  /* 0x0000000609067223 */ /* 0x000fe2000000001c */
[C---:B---3--:R-:W-:Y:S01]  /*1110*/  FFMA R25, R10.reuse, R15, R5 ;  /* 0x0000000f0a197223 */ /* 0x048fe20000000005 */
[----:B------:R-:W-:Y:S01]  /*1120*/  FFMA R23, R10, R7, R8 ;  /* 0x000000070a177223 */ /* 0x000fe20000000008 */
[----:B------:R-:W-:Y:S01]  /*1130*/  LDS R5, [R17+0xe40] ;  /* 0x000e400011057984 */ /* 0x000fe20000000800 */
[----:B----4-:R-:W-:-:S03]  /*1140*/  FFMA R26, R4, R15, R13 ;  /* 0x0000000f041a7223 */ /* 0x010fc6000000000d */
[----:B------:R-:W0:Y:S04]  /*1150*/  LDS.128 R8, [R20+0x70] ;  /* 0x0000700014087984 */ /* 0x000e280000000c00 */
[----:B------:R-:W1:Y:S01]  /*1160*/  LDS.128 R12, [R20+0x870] ;  /* 0x00087000140c7984 */ /* 0x000e620000000c00 */
[----:B------:R-:W-:-:S03]  /*1170*/  FFMA R28, R4, R7, R6 ;  /* 0x00000007041c7223 */ /* 0x000fc60000000006 */
[----:B------:R-:W2:Y:S01]  /*1180*/  LDS R6, [R17+0xec0] ;  /* 0x000ec00011067984 */ /* 0x000ea20000000800 */
[C---:B0-----:R-:W-:Y:S01]  /*1190*/  FFMA R4, R8.reuse, R24, R25 ;  /* 0x0000001808047223 */ /* 0x041fe20000000019 */
[----:B------:R-:W-:Y:S02]  /*11a0*/  FFMA R7, R8, R5, R26 ;  /* 0x0000000508077223 */ /* 0x000fe4000000001a */
[----:B------:R-:W0:Y:S01]  /*11b0*/  LDS R25, [R17+0xf40] ;  /* 0x000f400011197984 */ /* 0x000e220000000800 */
[----:B-1----:R-:W-:-:S03]  /*11c0*/  FFMA R24, R24, R12, R23 ;  /* 0x0000000c18187223 */ /* 0x002fc60000000017 */
[----:B------:R-:W1:Y:S01]  /*11d0*/  LDS R23, [R17+0xe80] ;  /* 0x000e800011177984 */ /* 0x000e620000000800 */
[----:B------:R-:W-:-:S03]  /*11e0*/  FFMA R28, R5, R12, R28 ;  /* 0x0000000c051c7223 */ /* 0x000fc6000000001c */
[----:B------:R-:W3:Y:S04]  /*11f0*/  LDS R5, [R17+0xf00] ;  /* 0x000f000011057984 */ /* 0x000ee80000000800 */
[----:B------:R-:W4:Y:S04]  /*1200*/  LDS R12, [R17+0xfc0] ;  /* 0x000fc000110c7984 */ /* 0x000f280000000800 */
[----:B------:R-:W5:Y:S01]  /*1210*/  LDS R8, [R17+0xf80] ;  /* 0x000f800011087984 */ /* 0x000f620000000800 */
[----:B------:R-:W-:Y:S01]  /*1220*/  UIADD3 UR6, UPT, UPT, UR5, 0x10, URZ ;  /* 0x0000001005067890 */ /* 0x000fe2000fffe0ff */
[C---:B--2---:R-:W-:Y:S01]  /*1230*/  FFMA R26, R6.reuse, R9, R7 ;  /* 0x00000009061a7223 */ /* 0x044fe20000000007 */
[----:B------:R-:W-:-:S02]  /*1240*/  FFMA R7, R6, R13, R28 ;  /* 0x0000000d06077223 */ /* 0x000fc4000000001c */
[----:B------:R-:W-:Y:S01]  /*1250*/  UISETP.GE.AND UP0, UPT, UR6, UR11, UPT ;  /* 0x0000000b0600728c */ /* 0x000fe2000bf06270 */
[C---:B------:R-:W-:Y:S02]  /*1260*/  LEA R21, R2.reuse, R21, 0x5 ;  /* 0x0000001502157211 */ /* 0x040fe400078e28ff */
[----:B------:R-:W-:Y:S02]  /*1270*/  LEA R19, R2, R19, 0x5 ;  /* 0x0000001302137211 */ /* 0x000fe400078e28ff */
[----:B------:R-:W-:Y:S02]  /*1280*/  IADD3 R18, PT, PT, R18, 0x20, RZ ;  /* 0x0000002012127810 */ /* 0x000fe40007ffe0ff */
[----:B------:R-:W-:Y:S01]  /*1290*/  IADD3 R16, PT, PT, R16, 0x20, RZ ;  /* 0x0000002010107810 */ /* 0x000fe20007ffe0ff */
[----:B------:R-:W-:Y:S01]  /*12a0*/  UIADD3 UR5, UPT, UPT, UR5, 0x20, URZ ;  /* 0x0000002005057890 */ /* 0x000fe2000fffe0ff */
[----:B0-----:R-:W-:Y:S01]  /*12b0*/  FFMA R6, R25, R14, R7 ;  /* 0x0000000e19067223 */ /* 0x001fe20000000007 */
[C---:B-1----:R-:W-:Y:S01]  /*12c0*/  FFMA R4, R23.reuse, R9, R4 ;  /* 0x0000000917047223 */ /* 0x042fe20000000004 */
[----:B------:R-:W-:Y:S01]  /*12d0*/  FFMA R24, R23, R13, R24 ;  /* 0x0000000d17187223 */ /* 0x000fe20000000018 */
[----:B------:R-:W-:-:S02]  /*12e0*/  FFMA R23, R25, R10, R26 ;  /* 0x0000000a19177223 */ /* 0x000fc4000000001a */
[C---:B---3--:R-:W-:Y:S01]  /*12f0*/  FFMA R25, R5.reuse, R10, R4 ;  /* 0x0000000a05197223 */ /* 0x048fe20000000004 */
[----:B------:R-:W-:Y:S01]  /*1300*/  FFMA R24, R5, R14, R24 ;  /* 0x0000000e05187223 */ /* 0x000fe20000000018 */
[C---:B----4-:R-:W-:Y:S01]  /*1310*/  FFMA R23, R12.reuse, R11, R23 ;  /* 0x0000000b0c177223 */ /* 0x050fe20000000017 */
[----:B------:R-:W-:Y:S01]  /*1320*/  FFMA R9, R12, R15, R6 ;  /* 0x0000000f0c097223 */ /* 0x000fe20000000006 */
[C---:B-----5:R-:W-:Y:S01]  /*1330*/  FFMA R25, R8.reuse, R11, R25 ;  /* 0x0000000b08197223 */ /* 0x060fe20000000019 */
[----:B------:R-:W-:Y:S01]  /*1340*/  FFMA R27, R8, R15, R24 ;  /* 0x0000000f081b7223 */ /* 0x000fe20000000018 */
[----:B------:R-:W-:Y:S06]  /*1350*/  BAR.SYNC.DEFER_BLOCKING 0x0 ;  /* 0x0000000000007b1d */ /* 0x000fec0000010000 */
[----:B------:R-:W-:Y:S05]  /*1360*/  BRA.U !UP0, `(.L_x_1) ;  /* 0xffffffed08b07547 */ /* 0x000fea000b83ffff */
.L_x_0:
[----:B------:R-:W0:Y:S01]  /*1370*/  S2R R3, SR_TID.Y ;  /* 0x0000000000037919 */ /* 0x000e220000002200 */
[----:B------:R-:W1:Y:S01]  /*1380*/  LDC R0, c[0x0][0x39c] ;  /* 0x0000e700ff007b82 */ /* 0x000e620000000800 */
[----:B------:R-:W2:Y:S01]  /*1390*/  LDCU.64 UR6, c[0x0][0x390] ;  /* 0x00007200ff0677ac */ /* 0x000ea20008000a00 */
[----:B------:R-:W0:Y:S01]  /*13a0*/  S2R R2, SR_TID.X ;  /* 0x0000000000027919 */ /* 0x000e220000002100 */
[----:B-1----:R-:W-:-:S05]  /*13b0*/  IMAD R5, R0, UR4, RZ ;  /* 0x0000000400057c24 */ /* 0x002fca000f8e02ff */
[----:B------:R-:W-:-:S04]  /*13c0*/  IADD3 R22, P0, PT, R5, R22, RZ ;  /* 0x0000001605167210 */ /* 0x000fc80007f1e0ff */
[----:B------:R-:W-:Y:S01]  /*13d0*/  IADD3.X R6, PT, PT, RZ, RZ, RZ, P0, !PT ;  /* 0x000000ffff067210 */ /* 0x000fe200007fe4ff */
[----:B0-----:R-:W-:-:S05]  /*13e0*/  IMAD R3, R3, R0, R2 ;  /* 0x0000000003037224 */ /* 0x001fca00078e0202 */
[----:B------:R-:W-:Y:S02]  /*13f0*/  LEA R0, R0, R3, 0x4 ;  /* 0x0000000300007211 */ /* 0x000fe400078e20ff */
[C---:B------:R-:W-:Y:S02]  /*1400*/  IADD3 R4, P0, PT, R3.reuse, R22, RZ ;  /* 0x0000001603047210 */ /* 0x040fe40007f1e0ff */
[----:B------:R-:W-:Y:S02]  /*1410*/  IADD3 R5, PT, PT, R3, 0x10, RZ ;  /* 0x0000001003057810 */ /* 0x000fe40007ffe0ff */
[----:B------:R-:W-:Y:S02]  /*1420*/  IADD3 R3, PT, PT, R0, 0x10, RZ ;  /* 0x0000001000037810 */ /* 0x000fe40007ffe0ff */
[----:B------:R-:W-:Y:S02]  /*1430*/  IADD3.X R11, PT, PT, RZ, R6, RZ, P0, !PT ;  /* 0x00000006ff0b7210 */ /* 0x000fe400007fe4ff */
[----:B--2---:R-:W-:-:S02]  /*1440*/  LEA R2, P0, R4, UR6, 0x2 ;  /* 0x0000000604027c11 */ /* 0x004fc4000f8010ff */
[-C--:B------:R-:W-:Y:S02]  /*1450*/  IADD3 R7, P2, PT, R0, R22.reuse, RZ ;  /* 0x0000001600077210 */ /* 0x080fe40007f5e0ff */
[-C--:B------:R-:W-:Y:S02]  /*1460*/  IADD3 R5, P1, PT, R5, R22.reuse, RZ ;  /* 0x0000001605057210 */ /* 0x080fe40007f3e0ff */
[----:B------:R-:W-:Y:S02]  /*1470*/  IADD3 R0, P3, PT, R3, R22, RZ ;  /* 0x0000001603007210 */ /* 0x000fe40007f7e0ff */
[----:B------:R-:W-:Y:S02]  /*1480*/  LEA.HI.X R3, R4, UR7, R11, 0x2, P0 ;  /* 0x0000000704037c11 */ /* 0x000fe400080f140b */
[-C--:B------:R-:W-:Y:S02]  /*1490*/  IADD3.X R12, PT, PT, RZ, R6.reuse, RZ, P1, !PT ;  /* 0x00000006ff0c7210 */ /* 0x080fe40000ffe4ff */
[-C--:B------:R-:W-:Y:S01]  /*14a0*/  IADD3.X R8, PT, PT, RZ, R6.reuse, RZ, P2, !PT ;  /* 0x00000006ff087210 */ /* 0x080fe200017fe4ff */
[----:B------:R-:W-:Y:S01]  /*14b0*/  STG.E desc[UR8][R2.64], R25 ;  /* 0x0000001902007986 */ /* 0x000fe2000c101908 */
[----:B------:R-:W-:-:S02]  /*14c0*/  IADD3.X R11, PT, PT, RZ, R6, RZ, P3, !PT ;  /* 0x00000006ff0b7210 */ /* 0x000fc40001ffe4ff */
[----:B------:R-:W-:Y:S02]  /*14d0*/  LEA R4, P0, R5, UR6, 0x2 ;  /* 0x0000000605047c11 */ /* 0x000fe4000f8010ff */
[----:B------:R-:W-:Y:S02]  /*14e0*/  LEA R6, P1, R7, UR6, 0x2 ;  /* 0x0000000607067c11 */ /* 0x000fe4000f8210ff */
[C---:B------:R-:W-:Y:S02]  /*14f0*/  LEA R10, P2, R0.reuse, UR6, 0x2 ;  /* 0x00000006000a7c11 */ /* 0x040fe4000f8410ff */
[----:B------:R-:W-:Y:S02]  /*1500*/  LEA.HI.X R5, R5, UR7, R12, 0x2, P0 ;  /* 0x0000000705057c11 */ /* 0x000fe400080f140c */
[----:B------:R-:W-:Y:S02]  /*1510*/  LEA.HI.X R7, R7, UR7, R8, 0x2, P1 ;  /* 0x0000000707077c11 */ /* 0x000fe400088f1408 */
[----:B------:R-:W-:Y:S01]  /*1520*/  LEA.HI.X R11, R0, UR7, R11, 0x2, P2 ;  /* 0x00000007000b7c11 */ /* 0x000fe200090f140b */
[----:B------:R-:W-:Y:S04]  /*1530*/  STG.E desc[UR8][R4.64], R23 ;  /* 0x0000001704007986 */ /* 0x000fe8000c101908 */
[----:B------:R-:W-:Y:S04]  /*1540*/  STG.E desc[UR8][R6.64], R27 ;  /* 0x0000001b06007986 */ /* 0x000fe8000c101908 */
[----:B------:R-:W-:Y:S01]  /*1550*/  STG.E desc[UR8][R10.64], R9 ;  /* 0x000000090a007986 */ /* 0x000fe2000c101908 */
[----:B------:R-:W-:Y:S05]  /*1560*/  EXIT ;  /* 0x000000000000794d */ /* 0x000fea0003800000 */
.L_x_2:
[----:B------:R-:W-:-:S00]  /*1570*/  BRA `(.L_x_2) ;  /* 0xfffffffc00fc7947 */ /* 0x000fc0000383ffff */
[----:B------:R-:W-:-:S00]  /*1580*/  NOP ;  /* 0x0000000000007918 */ /* 0x000fc00000000000 */
[----:B------:R-:W-:-:S00]  /*1590*/  NOP ;  /* 0x0000000000007918 */ /* 0x000fc00000000000 */
[----:B------:R-:W-:-:S00]  /*15a0*/  NOP ;  /* 0x0000000000007918 */ /* 0x000fc00000000000 */
[----:B------:R-:W-:-:S00]  /*15b0*/  NOP ;  /* 0x0000000000007918 */ /* 0x000fc00000000000 */
[----:B------:R-:W-:-:S00]  /*15c0*/  NOP ;  /* 0x0000000000007918 */ /* 0x000fc00000000000 */
[----:B------:R-:W-:-:S00]  /*15d0*/  NOP ;  /* 0x0000000000007918 */ /* 0x000fc00000000000 */
[----:B------:R-:W-:-:S00]  /*15e0*/  NOP ;  /* 0x0000000000007918 */ /* 0x000fc00000000000 */
[----:B------:R-:W-:-:S00]  /*15f0*/  NOP ;  /* 0x0000000000007918 */ /* 0x000fc00000000000 */
.L_x_3:


//--------------------- .nv.shared._Z12sgemm_kernelILj16ELj2EEvPfS0_S0_iii --------------------------
	.section	.nv.shared._Z12sgemm_kernelILj16ELj2EEvPfS0_S0_iii,"aw",@nobits
	.sectionflags	@""
	.align	4
.nv.shared._Z12sgemm_kernelILj16ELj2EEvPfS0_S0_iii:
	.zero		9216


//--------------------- .nv.shared.reserved.0     --------------------------
	.section	.nv.shared.reserved.0,"aw",@nobits
	.weak		__nv_reservedSMEM_offset_0_alias
	.size		__nv_reservedSMEM_offset_0_alias, 0, 64
	.other		__nv_reservedSMEM_offset_0_alias,@"STO_CUDA_RESERVED_SHARED STV_DEFAULT"
__nv_reservedSMEM_offset_0_alias:
	.zero		0
	.zero		64


//--------------------- .nv.constant0._Z12sgemm_kernelILj16ELj2EEvPfS0_S0_iii --------------------------
	.section	.nv.constant0._Z12sgemm_kernelILj16ELj2EEvPfS0_S0_iii,"a",@progbits
	.sectionflags	@""
	.align	4
.nv.constant0._Z12sgemm_kernelILj16ELj2EEvPfS0_S0_iii:
	.zero		932


//--------------------- SYMBOLS --------------------------

	.type		.nv.reservedSmem.offset0,@object
	.size		.nv.reservedSmem.offset0,0x4
	.type		.nv.reservedSmem.cap,@object
	.size		.nv.reservedSmem.cap,0x4
